//
// Generated by NVIDIA NVVM Compiler
//
// Compiler Build ID: CL-36424714
// Cuda compilation tools, release 13.0, V13.0.88
// Based on NVVM 20.0.0
//

.version 9.0
.target sm_100
.address_size 64

	// .globl	_Z5hellov
.extern .func  (.param .b32 func_retval0) vprintf
(
	.param .b64 vprintf_param_0,
	.param .b64 vprintf_param_1
)
;
.global .align 1 .b8 $str[18] = {72, 101, 108, 108, 111, 44, 32, 67, 85, 68, 65, 33, 32, 37, 100, 32, 10};

.visible .entry _Z5hellov()
{
	.local .align 8 .b8 	__local_depot0[8];
	.reg .b64 	%SP;
	.reg .b64 	%SPL;
	.reg .b32 	%r<4>;
	.reg .b64 	%rd<5>;

	mov.u64 	%SPL, __local_depot0;
	cvta.local.u64 	%SP, %SPL;
	add.u64 	%rd1, %SP, 0;
	add.u64 	%rd2, %SPL, 0;
	mov.u32 	%r1, %tid.x;
	st.local.u32 	[%rd2], %r1;
	mov.u64 	%rd3, $str;
	cvta.global.u64 	%rd4, %rd3;
	{ // callseq 0, 0
	.param .b64 param0;
	st.param.b64 	[param0], %rd4;
	.param .b64 param1;
	st.param.b64 	[param1], %rd1;
	.param .b32 retval0;
	call.uni (retval0), 
	vprintf, 
	(
	param0, 
	param1
	);
	ld.param.b32 	%r2, [retval0];
	} // callseq 0
	ret;

}


// ===== COMPILED SASS (sm_100) =====

	.target	sm_100

	.elftype	@"ET_EXEC"


//--------------------- .note.nv.tkinfo           --------------------------
	.section	.note.nv.tkinfo,"",@"SHT_NOTE"
	.sectionflags	@"SHF_NOTE_NV_TKINFO"
	.tkinfo
        /*0018*/ 	.word	0x00000002
        /*0030*/ 	.string	""
        /*0030*/ 	.string	"ptxas"
        /*0030*/ 	.string	"Cuda compilation tools, release 13.0, V13.0.88"
        /*0030*/ 	.string	"Build cuda_13.0.r13.0/compiler.36424714_0"
        /*0030*/ 	.string	"-arch sm_100 -m 64 "



//--------------------- .note.nv.cuinfo           --------------------------
	.section	.note.nv.cuinfo,"",@"SHT_NOTE"
	.sectionflags	@"SHF_NOTE_NV_CUINFO"
        /*0018*/ 	.short	0x0002
        /*001a*/ 	.short	0x0064
        /*001c*/ 	.short	0x0082
	.zero		2


//--------------------- .nv.info                  --------------------------
	.section	.nv.info,"",@"SHT_CUDA_INFO"
	.align	4


	//----- nvinfo : EIATTR_REGCOUNT
	.align		4
        /*0000*/ 	.byte	0x04, 0x2f
        /*0002*/ 	.short	(.L_2 - .L_1)
	.align		4
.L_1:
        /*0004*/ 	.word	index@(_Z5hellov)
        /*0008*/ 	.word	0x00000018


	//----- nvinfo : EIATTR_FRAME_SIZE
	.align		4
.L_2:
        /*000c*/ 	.byte	0x04, 0x11
        /*000e*/ 	.short	(.L_4 - .L_3)
	.align		4
.L_3:
        /*0010*/ 	.word	index@(_Z5hellov)
        /*0014*/ 	.word	0x00000008


	//----- nvinfo : EIATTR_MIN_STACK_SIZE
	.align		4
.L_4:
        /*0018*/ 	.byte	0x04, 0x12
        /*001a*/ 	.short	(.L_6 - .L_5)
	.align		4
.L_5:
        /*001c*/ 	.word	index@(_Z5hellov)
        /*0020*/ 	.word	0x00000008
.L_6:


//--------------------- .nv.compat                --------------------------
	.section	.nv.compat,"",@"SHT_CUDA_COMPAT_INFO"
	.align	4
        /*0000*/ 	.byte	0x02, 0x09, 0x00, 0x00, 0x02, 0x02, 0x01, 0x00, 0x02, 0x05, 0x05, 0x00, 0x03, 0x07, 0x01, 0x01
        /*0010*/ 	.byte	0x02, 0x03, 0x00, 0x00, 0x02, 0x06, 0x01, 0x00, 0x04, 0x0b, 0x08, 0x00, 0x09, 0x00, 0x00, 0x00
        /*0020*/ 	.byte	0x00, 0x00, 0x00, 0x00


//--------------------- .nv.info._Z5hellov        --------------------------
	.section	.nv.info._Z5hellov,"",@"SHT_CUDA_INFO"
	.sectionflags	@""
	.align	4


	//----- nvinfo : EIATTR_CUDA_API_VERSION
	.align		4
        /*0000*/ 	.byte	0x04, 0x37
        /*0002*/ 	.short	(.L_8 - .L_7)
.L_7:
        /*0004*/ 	.word	0x00000082


	//----- nvinfo : EIATTR_SPARSE_MMA_MASK
	.align		4
.L_8:
        /*0008*/ 	.byte	0x03, 0x50
        /*000a*/ 	.short	0x0000


	//----- nvinfo : EIATTR_MAXREG_COUNT
	.align		4
        /*000c*/ 	.byte	0x03, 0x1b
        /*000e*/ 	.short	0x00ff


	//----- nvinfo : EIATTR_EXTERNS
	.align		4
        /*0010*/ 	.byte	0x04, 0x0f
        /*0012*/ 	.short	(.L_10 - .L_9)


	//   ....[0]....
	.align		4
.L_9:
        /*0014*/ 	.word	index@(vprintf)


	//----- nvinfo : EIATTR_MERCURY_ISA_VERSION
	.align		4
.L_10:
        /*0018*/ 	.byte	0x03, 0x5f
        /*001a*/ 	.short	0x0101


	//----- nvinfo : EIATTR_VRC_CTA_INIT_COUNT
	.align		4
        /*001c*/ 	.byte	0x02, 0x4a
	.zero		1
	.zero		1


	//----- nvinfo : EIATTR_SYSCALL_OFFSETS
	.align		4
        /*0020*/ 	.byte	0x04, 0x46
        /*0022*/ 	.short	(.L_12 - .L_11)


	//   ....[0]....
.L_11:
        /*0024*/ 	.word	0x000000e0


	//----- nvinfo : EIATTR_EXIT_INSTR_OFFSETS
	.align		4
.L_12:
        /*0028*/ 	.byte	0x04, 0x1c
        /*002a*/ 	.short	(.L_14 - .L_13)


	//   ....[0]....
.L_13:
        /*002c*/ 	.word	0x000000f0


	//----- nvinfo : EIATTR_SW_WAR
	.align		4
.L_14:
        /*0030*/ 	.byte	0x04, 0x36
        /*0032*/ 	.short	(.L_16 - .L_15)
.L_15:
        /*0034*/ 	.word	0x00000008
.L_16:


//--------------------- .nv.callgraph             --------------------------
	.section	.nv.callgraph,"",@"SHT_CUDA_CALLGRAPH"
	.align	4
	.sectionentsize	8
	.align		4
        /*0000*/ 	.word	0x00000000
	.align		4
        /*0004*/ 	.word	0xffffffff
	.align		4
        /*0008*/ 	.word	index@(_Z5hellov)
	.align		4
        /*000c*/ 	.word	index@(vprintf)
	.align		4
        /*0010*/ 	.word	0x00000000
	.align		4
        /*0014*/ 	.word	0xfffffffe
	.align		4
        /*0018*/ 	.word	0x00000000
	.align		4
        /*001c*/ 	.word	0xfffffffd
	.align		4
        /*0020*/ 	.word	0x00000000
	.align		4
        /*0024*/ 	.word	0xfffffffc


//--------------------- .nv.constant4             --------------------------
	.section	.nv.constant4,"a",@progbits
	.align	8
	.align		8
.nv.constant4:
        /*0000*/ 	.dword	vprintf
	.align		8
        /*0008*/ 	.dword	$str


//--------------------- .text._Z5hellov           --------------------------
	.section	.text._Z5hellov,"ax",@progbits
	.align	128
        .global         _Z5hellov
        .type           _Z5hellov,@function
        .size           _Z5hellov,(.L_x_2 - _Z5hellov)
        .other          _Z5hellov,@"STO_CUDA_ENTRY STV_DEFAULT"
_Z5hellov:
.text._Z5hellov:
[----:B------:R-:W0:Y:S01]  /*0000*/  LDC R1, c[0x0][0x37c] ;  /* 0x0000df00ff017b82 */ /* 0x000e220000000800 */
[----:B------:R-:W1:Y:S01]  /*0010*/  S2R R8, SR_TID.X ;  /* 0x0000000000087919 */ /* 0x000e620000002100 */
[----:B0-----:R-:W-:Y:S01]  /*0020*/  VIADD R1, R1, 0xfffffff8 ;  /* 0xfffffff801017836 */ /* 0x001fe20000000000 */
[----:B------:R-:W-:Y:S01]  /*0030*/  MOV R0, 0x0 ;  /* 0x0000000000007802 */ /* 0x000fe20000000f00 */
[----:B------:R-:W0:Y:S04]  /*0040*/  LDCU UR4, c[0x0][0x2f8] ;  /* 0x00005f00ff0477ac */ /* 0x000e280008000800 */
[----:B------:R2:W3:Y:S01]  /*0050*/  LDC.64 R2, c[0x4][R0] ;  /* 0x0100000000027b82 */ /* 0x0004e20000000a00 */
[----:B------:R-:W4:Y:S01]  /*0060*/  LDCU.64 UR6, c[0x4][0x8] ;  /* 0x01000100ff0677ac */ /* 0x000f220008000a00 */
[----:B------:R-:W5:Y:S01]  /*0070*/  LDCU UR5, c[0x0][0x2fc] ;  /* 0x00005f80ff0577ac */ /* 0x000f620008000800 */
[----:B0-----:R-:W-:Y:S01]  /*0080*/  IADD3 R6, P0, PT, R1, UR4, RZ ;  /* 0x0000000401067c10 */ /* 0x001fe2000ff1e0ff */
[----:B----4-:R-:W-:Y:S01]  /*0090*/  IMAD.U32 R4, RZ, RZ, UR6 ;  /* 0x00000006ff047e24 */ /* 0x010fe2000f8e00ff */
[----:B------:R-:W-:-:S03]  /*00a0*/  MOV R5, UR7 ;  /* 0x0000000700057c02 */ /* 0x000fc60008000f00 */
[----:B-----5:R-:W-:Y:S01]  /*00b0*/  IMAD.X R7, RZ, RZ, UR5, P0 ;  /* 0x00000005ff077e24 */ /* 0x020fe200080e06ff */
[----:B-1----:R2:W-:Y:S07]  /*00c0*/  STL [R1], R8 ;  /* 0x0000000801007387 */ /* 0x0025ee0000100800 */
[----:B------:R-:W-:-:S07]  /*00d0*/  LEPC R20, `(.L_x_0) ;  /* 0x000000001014794e */ /* 0x000fce0000000000 */
[----:B--23--:R-:W-:Y:S05]  /*00e0*/  CALL.ABS.NOINC R2 ;  /* 0x0000000002007343 */ /* 0x00cfea0003c00000 */
.L_x_0:
[----:B------:R-:W-:Y:S05]  /*00f0*/  EXIT ;  /* 0x000000000000794d */ /* 0x000fea0003800000 */
.L_x_1:
[----:B------:R-:W-:-:S00]  /*0100*/  BRA `(.L_x_1) ;  /* 0xfffffffc00fc7947 */ /* 0x000fc0000383ffff */
[----:B------:R-:W-:-:S00]  /*0110*/  NOP ;  /* 0x0000000000007918 */ /* 0x000fc00000000000 */
        /* <DEDUP_REMOVED lines=14> */
.L_x_2:


//--------------------- .nv.global.init           --------------------------
	.section	.nv.global.init,"aw",@progbits
.nv.global.init:
	.type		$str,@object
	.size		$str,(.L_0 - $str)
$str:
        /*0000*/ 	.byte	0x48, 0x65, 0x6c, 0x6c, 0x6f, 0x2c, 0x20, 0x43, 0x55, 0x44, 0x41, 0x21, 0x20, 0x25, 0x64, 0x20
        /*0010*/ 	.byte	0x0a, 0x00
.L_0:


//--------------------- .nv.shared.reserved.0     --------------------------
	.section	.nv.shared.reserved.0,"aw",@nobits
	.weak		__nv_reservedSMEM_offset_0_alias
	.size		__nv_reservedSMEM_offset_0_alias, 0, 64
	.other		__nv_reservedSMEM_offset_0_alias,@"STO_CUDA_RESERVED_SHARED STV_DEFAULT"
__nv_reservedSMEM_offset_0_alias:
	.zero		0
	.zero		64


//--------------------- .nv.constant0._Z5hellov   --------------------------
	.section	.nv.constant0._Z5hellov,"a",@progbits
	.sectionflags	@""
	.align	4
.nv.constant0._Z5hellov:
	.zero		896


//--------------------- SYMBOLS --------------------------

	.type		.nv.reservedSmem.offset0,@object
	.size		.nv.reservedSmem.offset0,0x4
	.type		vprintf,@function
